	.headerflags	@"EF_CUDA_TEXMODE_UNIFIED EF_CUDA_64BIT_ADDRESS EF_CUDA_ACCELERATORS EF_CUDA_SM90 EF_CUDA_VIRTUAL_SM(EF_CUDA_SM90)"
	.elftype	@"ET_EXEC"


//--------------------- .nv.info                  --------------------------
	.section	.nv.info,"",@"SHT_CUDA_INFO"
	.align	4


	//----- nvinfo : EIATTR_REGCOUNT
	.align		4
        /*0000*/ 	.byte	0x04, 0x2f
        /*0002*/ 	.short	(.L_1 - .L_0)
	.align		4
.L_0:
        /*0004*/ 	.word	index@(triton_poi_fused_convolution_leaky_relu_15)
        /*0008*/ 	.word	0x0000000e


	//----- nvinfo : EIATTR_MIN_STACK_SIZE
	.align		4
.L_1:
        /*000c*/ 	.byte	0x04, 0x12
        /*000e*/ 	.short	(.L_3 - .L_2)
	.align		4
.L_2:
        /*0010*/ 	.word	index@(triton_poi_fused_convolution_leaky_relu_15)
        /*0014*/ 	.word	0x00000000


	//----- nvinfo : EIATTR_FRAME_SIZE
	.align		4
.L_3:
        /*0018*/ 	.byte	0x04, 0x11
        /*001a*/ 	.short	(.L_5 - .L_4)
	.align		4
.L_4:
        /*001c*/ 	.word	index@(triton_poi_fused_convolution_leaky_relu_15)
        /*0020*/ 	.word	0x00000000


	//----- nvinfo : EIATTR_MIN_STACK_SIZE
	.align		4
.L_5:
        /*0024*/ 	.byte	0x04, 0x12
        /*0026*/ 	.short	(.L_7 - .L_6)
	.align		4
.L_6:
        /*0028*/ 	.word	index@(triton_poi_fused_convolution_leaky_relu_15)
        /*002c*/ 	.word	0x00000000
.L_7:


//--------------------- .nv.info.triton_poi_fused_convolution_leaky_relu_15 --------------------------
	.section	.nv.info.triton_poi_fused_convolution_leaky_relu_15,"",@"SHT_CUDA_INFO"
	.sectionflags	@""
	.align	4


	//----- nvinfo : EIATTR_CUDA_API_VERSION
	.align		4
        /*0000*/ 	.byte	0x04, 0x37
        /*0002*/ 	.short	(.L_9 - .L_8)
.L_8:
        /*0004*/ 	.word	0x0000007c


	//----- nvinfo : EIATTR_KPARAM_INFO
	.align		4
.L_9:
        /*0008*/ 	.byte	0x04, 0x17
        /*000a*/ 	.short	(.L_11 - .L_10)
.L_10:
        /*000c*/ 	.word	0x00000000
        /*0010*/ 	.short	0x0003
        /*0012*/ 	.short	0x0018
        /*0014*/ 	.byte	0x00, 0xf0, 0x11, 0x00


	//----- nvinfo : EIATTR_KPARAM_INFO
	.align		4
.L_11:
        /*0018*/ 	.byte	0x04, 0x17
        /*001a*/ 	.short	(.L_13 - .L_12)
.L_12:
        /*001c*/ 	.word	0x00000000
        /*0020*/ 	.short	0x0002
        /*0022*/ 	.short	0x0010
        /*0024*/ 	.byte	0x00, 0xf4, 0x21, 0x00


	//----- nvinfo : EIATTR_KPARAM_INFO
	.align		4
.L_13:
        /*0028*/ 	.byte	0x04, 0x17
        /*002a*/ 	.short	(.L_15 - .L_14)
.L_14:
        /*002c*/ 	.word	0x00000000
        /*0030*/ 	.short	0x0001
        /*0032*/ 	.short	0x0008
        /*0034*/ 	.byte	0x00, 0xf4, 0x21, 0x00


	//----- nvinfo : EIATTR_KPARAM_INFO
	.align		4
.L_15:
        /*0038*/ 	.byte	0x04, 0x17
        /*003a*/ 	.short	(.L_17 - .L_16)
.L_16:
        /*003c*/ 	.word	0x00000000
        /*0040*/ 	.short	0x0000
        /*0042*/ 	.short	0x0000
        /*0044*/ 	.byte	0x00, 0xf4, 0x21, 0x00


	//----- nvinfo : EIATTR_SPARSE_MMA_MASK
	.align		4
.L_17:
        /*0048*/ 	.byte	0x03, 0x50
        /*004a*/ 	.short	0x0000


	//----- nvinfo : EIATTR_MAXREG_COUNT
	.align		4
        /*004c*/ 	.byte	0x03, 0x1b
        /*004e*/ 	.short	0x00ff


	//----- nvinfo : EIATTR_EXIT_INSTR_OFFSETS
	.align		4
        /*0050*/ 	.byte	0x04, 0x1c
        /*0052*/ 	.short	(.L_19 - .L_18)


	//   ....[0]....
.L_18:
        /*0054*/ 	.word	0x000001f0


	//----- nvinfo : EIATTR_REQNTID
	.align		4
.L_19:
        /*0058*/ 	.byte	0x04, 0x10
        /*005a*/ 	.short	(.L_21 - .L_20)
.L_20:
        /*005c*/ 	.word	0x00000080
        /*0060*/ 	.word	0x00000001
        /*0064*/ 	.word	0x00000001


	//----- nvinfo : EIATTR_CBANK_PARAM_SIZE
	.align		4
.L_21:
        /*0068*/ 	.byte	0x03, 0x19
        /*006a*/ 	.short	0x001c


	//----- nvinfo : EIATTR_PARAM_CBANK
	.align		4
        /*006c*/ 	.byte	0x04, 0x0a
        /*006e*/ 	.short	(.L_23 - .L_22)
	.align		4
.L_22:
        /*0070*/ 	.word	index@(.nv.constant0.triton_poi_fused_convolution_leaky_relu_15)
        /*0074*/ 	.short	0x0210
        /*0076*/ 	.short	0x001c


	//----- nvinfo : EIATTR_SW_WAR
	.align		4
.L_23:
        /*0078*/ 	.byte	0x04, 0x36
        /*007a*/ 	.short	(.L_25 - .L_24)
.L_24:
        /*007c*/ 	.word	0x00000008
.L_25:


//--------------------- .nv.callgraph             --------------------------
	.section	.nv.callgraph,"",@"SHT_CUDA_CALLGRAPH"
	.align	4
	.sectionentsize	8
	.align		4
        /*0000*/ 	.word	0x00000000
	.align		4
        /*0004*/ 	.word	0xffffffff
	.align		4
        /*0008*/ 	.word	0x00000000
	.align		4
        /*000c*/ 	.word	0xfffffffe
	.align		4
        /*0010*/ 	.word	0x00000000
	.align		4
        /*0014*/ 	.word	0xfffffffd
	.align		4
        /*0018*/ 	.word	0x00000000
	.align		4
        /*001c*/ 	.word	0xfffffffc


//--------------------- .text.triton_poi_fused_convolution_leaky_relu_15 --------------------------
	.section	.text.triton_poi_fused_convolution_leaky_relu_15,"ax",@progbits
	.align	128
        .global         triton_poi_fused_convolution_leaky_relu_15
        .type           triton_poi_fused_convolution_leaky_relu_15,@function
        .size           triton_poi_fused_convolution_leaky_relu_15,(.L_x_1 - triton_poi_fused_convolution_leaky_relu_15)
        .other          triton_poi_fused_convolution_leaky_relu_15,@"STO_CUDA_ENTRY STV_DEFAULT"
triton_poi_fused_convolution_leaky_relu_15:
.text.triton_poi_fused_convolution_leaky_relu_15:
[----:B------:R-:W-:Y:S01]  /*0000*/  LDC R1, c[0x0][0x28] ;  /* 0x00000a00ff017b82 */ /* 0x000fe20000000800 */
[----:B------:R-:W1:Y:S07]  /*0010*/  S2R R0, SR_TID.X ;  /* 0x0000000000007919 */ /* 0x000e6e0000002100 */
[----:B------:R-:W2:Y:S01]  /*0020*/  LDC.64 R4, c[0x0][0x220] ;  /* 0x00008800ff047b82 */ /* 0x000ea20000000a00 */
[----:B------:R-:W-:Y:S01]  /*0030*/  ULDC.64 UR4, c[0x0][0x208] ;  /* 0x0000820000047ab9 */ /* 0x000fe20000000a00 */
[----:B------:R-:W3:Y:S06]  /*0040*/  S2R R9, SR_CTAID.X ;  /* 0x0000000000097919 */ /* 0x000eec0000002500 */
[----:B------:R-:W4:Y:S01]  /*0050*/  LDC.64 R6, c[0x0][0x218] ;  /* 0x00008600ff067b82 */ /* 0x000f220000000a00 */
[----:B-1----:R-:W-:-:S02]  /*0060*/  LOP3.LUT R0, R0, 0x7f, RZ, 0xc0, !PT ;  /* 0x0000007f00007812 */ /* 0x002fc400078ec0ff */
[----:B---3--:R-:W-:-:S03]  /*0070*/  SHF.R.S32.HI R2, RZ, 0x18, R9 ;  /* 0x00000018ff027819 */ /* 0x008fc60000011409 */
[----:B------:R-:W-:Y:S01]  /*0080*/  IMAD R9, R9, 0x80, R0 ;  /* 0x0000008009097824 */ /* 0x000fe200078e0200 */
[----:B------:R-:W-:-:S03]  /*0090*/  SGXT R0, R2, 0x1 ;  /* 0x000000010200781a */ /* 0x000fc60000000200 */
[----:B----4-:R-:W-:Y:S01]  /*00a0*/  IMAD.WIDE R6, R9, 0x4, R6 ;  /* 0x0000000409067825 */ /* 0x010fe200078e0206 */
[----:B------:R-:W1:Y:S01]  /*00b0*/  LDC.64 R2, c[0x0][0x210] ;  /* 0x00008400ff027b82 */ /* 0x000e620000000a00 */
[----:B------:R-:W-:-:S04]  /*00c0*/  LEA.HI R0, R0, R9, RZ, 0x3 ;  /* 0x0000000900007211 */ /* 0x000fc800078f18ff */
[--C-:B------:R-:W-:Y:S02]  /*00d0*/  SHF.R.S32.HI R8, RZ, 0x3, R0.reuse ;  /* 0x00000003ff087819 */ /* 0x100fe40000011400 */
[----:B------:R-:W-:-:S04]  /*00e0*/  SHF.R.S32.HI R11, RZ, 0x1f, R0 ;  /* 0x0000001fff0b7819 */ /* 0x000fc80000011400 */
[----:B------:R-:W-:-:S04]  /*00f0*/  LEA.HI R11, R11, R8, RZ, 0x7 ;  /* 0x000000080b0b7211 */ /* 0x000fc800078f38ff */
[----:B------:R-:W-:-:S05]  /*0100*/  LOP3.LUT R11, R11, 0xffffff80, RZ, 0xc0, !PT ;  /* 0xffffff800b0b7812 */ /* 0x000fca00078ec0ff */
[----:B------:R-:W-:Y:S02]  /*0110*/  IMAD.IADD R11, R8, 0x1, -R11 ;  /* 0x00000001080b7824 */ /* 0x000fe400078e0a0b */
[----:B------:R-:W3:Y:S01]  /*0120*/  LDG.E R8, desc[UR4][R6.64] ;  /* 0x0000000406087981 */ /* 0x000ee2000c1e1900 */
[----:B-1----:R-:W-:-:S04]  /*0130*/  IMAD.WIDE R2, R9, 0x4, R2 ;  /* 0x0000000409027825 */ /* 0x002fc800078e0202 */
[----:B--2---:R-:W-:Y:S01]  /*0140*/  IMAD.WIDE R4, R11, 0x4, R4 ;  /* 0x000000040b047825 */ /* 0x004fe200078e0204 */
[----:B------:R-:W2:Y:S05]  /*0150*/  LDG.E R0, desc[UR4][R2.64] ;  /* 0x0000000402007981 */ /* 0x000eaa000c1e1900 */
[----:B------:R-:W2:Y:S02]  /*0160*/  LDG.E.EL R5, desc[UR4][R4.64] ;  /* 0x0000000404057981 */ /* 0x000ea4000c2e1900 */
[C---:B--2---:R-:W-:Y:S02]  /*0170*/  FSETP.GT.AND P0, PT, R0.reuse, -R5, PT ;  /* 0x800000050000720b */ /* 0x044fe40003f04000 */
[C---:B---3--:R-:W-:Y:S01]  /*0180*/  FSETP.GT.AND P1, PT, R5.reuse, -R8, PT ;  /* 0x800000080500720b */ /* 0x048fe20003f24000 */
[----:B------:R-:W-:Y:S01]  /*0190*/  FADD R9, R0, R5 ;  /* 0x0000000500097221 */ /* 0x000fe20000000000 */
[----:B------:R-:W-:-:S09]  /*01a0*/  FADD R11, R5, R8 ;  /* 0x00000008050b7221 */ /* 0x000fd20000000000 */
[----:B------:R-:W-:Y:S02]  /*01b0*/  @!P0 FMUL R9, R9, 0.10000000149011611938 ;  /* 0x3dcccccd09098820 */ /* 0x000fe40000400000 */
[----:B------:R-:W-:-:S03]  /*01c0*/  @!P1 FMUL R11, R11, 0.10000000149011611938 ;  /* 0x3dcccccd0b0b9820 */ /* 0x000fc60000400000 */
[----:B------:R-:W-:Y:S04]  /*01d0*/  STG.E desc[UR4][R2.64], R9 ;  /* 0x0000000902007986 */ /* 0x000fe8000c101904 */
[----:B------:R-:W-:Y:S01]  /*01e0*/  STG.E desc[UR4][R6.64], R11 ;  /* 0x0000000b06007986 */ /* 0x000fe2000c101904 */
[----:B------:R-:W-:Y:S05]  /*01f0*/  EXIT ;  /* 0x000000000000794d */ /* 0x000fea0003800000 */
.L_x_0:
[----:B------:R-:W-:-:S00]  /*0200*/  BRA `(.L_x_0) ;  /* 0xfffffffc00fc7947 */ /* 0x000fc0000383ffff */
[----:B------:R-:W-:-:S00]  /*0210*/  NOP ;  /* 0x0000000000007918 */ /* 0x000fc00000000000 */
        /* <DEDUP_REMOVED lines=14> */
.L_x_1:


//--------------------- .nv.constant0.triton_poi_fused_convolution_leaky_relu_15 --------------------------
	.section	.nv.constant0.triton_poi_fused_convolution_leaky_relu_15,"a",@progbits
	.sectionflags	@""
	.align	4
.nv.constant0.triton_poi_fused_convolution_leaky_relu_15:
	.zero		556
